	.headerflags	@"EF_CUDA_TEXMODE_UNIFIED EF_CUDA_64BIT_ADDRESS EF_CUDA_ACCELERATORS EF_CUDA_SM90 EF_CUDA_VIRTUAL_SM(EF_CUDA_SM90)"
	.elftype	@"ET_EXEC"


//--------------------- .nv.info                  --------------------------
	.section	.nv.info,"",@"SHT_CUDA_INFO"
	.align	4


	//----- nvinfo : EIATTR_REGCOUNT
	.align		4
        /*0000*/ 	.byte	0x04, 0x2f
        /*0002*/ 	.short	(.L_1 - .L_0)
	.align		4
.L_0:
        /*0004*/ 	.word	index@(triton_poi_fused__unsafe_index_add_mul_native_group_norm_relu_sub_38)
        /*0008*/ 	.word	0x00000022


	//----- nvinfo : EIATTR_MIN_STACK_SIZE
	.align		4
.L_1:
        /*000c*/ 	.byte	0x04, 0x12
        /*000e*/ 	.short	(.L_3 - .L_2)
	.align		4
.L_2:
        /*0010*/ 	.word	index@(triton_poi_fused__unsafe_index_add_mul_native_group_norm_relu_sub_38)
        /*0014*/ 	.word	0x00000000


	//----- nvinfo : EIATTR_FRAME_SIZE
	.align		4
.L_3:
        /*0018*/ 	.byte	0x04, 0x11
        /*001a*/ 	.short	(.L_5 - .L_4)
	.align		4
.L_4:
        /*001c*/ 	.word	index@(triton_poi_fused__unsafe_index_add_mul_native_group_norm_relu_sub_38)
        /*0020*/ 	.word	0x00000000


	//----- nvinfo : EIATTR_MIN_STACK_SIZE
	.align		4
.L_5:
        /*0024*/ 	.byte	0x04, 0x12
        /*0026*/ 	.short	(.L_7 - .L_6)
	.align		4
.L_6:
        /*0028*/ 	.word	index@(triton_poi_fused__unsafe_index_add_mul_native_group_norm_relu_sub_38)
        /*002c*/ 	.word	0x00000000
.L_7:


//--------------------- .nv.info.triton_poi_fused__unsafe_index_add_mul_native_group_norm_relu_sub_38 --------------------------
	.section	.nv.info.triton_poi_fused__unsafe_index_add_mul_native_group_norm_relu_sub_38,"",@"SHT_CUDA_INFO"
	.sectionflags	@""
	.align	4


	//----- nvinfo : EIATTR_CUDA_API_VERSION
	.align		4
        /*0000*/ 	.byte	0x04, 0x37
        /*0002*/ 	.short	(.L_9 - .L_8)
.L_8:
        /*0004*/ 	.word	0x0000007c


	//----- nvinfo : EIATTR_KPARAM_INFO
	.align		4
.L_9:
        /*0008*/ 	.byte	0x04, 0x17
        /*000a*/ 	.short	(.L_11 - .L_10)
.L_10:
        /*000c*/ 	.word	0x00000000
        /*0010*/ 	.short	0x000f
        /*0012*/ 	.short	0x0078
        /*0014*/ 	.byte	0x00, 0xf0, 0x11, 0x00


	//----- nvinfo : EIATTR_KPARAM_INFO
	.align		4
.L_11:
        /*0018*/ 	.byte	0x04, 0x17
        /*001a*/ 	.short	(.L_13 - .L_12)
.L_12:
        /*001c*/ 	.word	0x00000000
        /*0020*/ 	.short	0x000e
        /*0022*/ 	.short	0x0070
        /*0024*/ 	.byte	0x00, 0xf4, 0x21, 0x00


	//----- nvinfo : EIATTR_KPARAM_INFO
	.align		4
.L_13:
        /*0028*/ 	.byte	0x04, 0x17
        /*002a*/ 	.short	(.L_15 - .L_14)
.L_14:
        /*002c*/ 	.word	0x00000000
        /*0030*/ 	.short	0x000d
        /*0032*/ 	.short	0x0068
        /*0034*/ 	.byte	0x00, 0xf4, 0x21, 0x00


	//----- nvinfo : EIATTR_KPARAM_INFO
	.align		4
.L_15:
        /*0038*/ 	.byte	0x04, 0x17
        /*003a*/ 	.short	(.L_17 - .L_16)
.L_16:
        /*003c*/ 	.word	0x00000000
        /*0040*/ 	.short	0x000c
        /*0042*/ 	.short	0x0060
        /*0044*/ 	.byte	0x00, 0xf4, 0x21, 0x00


	//----- nvinfo : EIATTR_KPARAM_INFO
	.align		4
.L_17:
        /*0048*/ 	.byte	0x04, 0x17
        /*004a*/ 	.short	(.L_19 - .L_18)
.L_18:
        /*004c*/ 	.word	0x00000000
        /*0050*/ 	.short	0x000b
        /*0052*/ 	.short	0x0058
        /*0054*/ 	.byte	0x00, 0xf4, 0x21, 0x00


	//----- nvinfo : EIATTR_KPARAM_INFO
	.align		4
.L_19:
        /*0058*/ 	.byte	0x04, 0x17
        /*005a*/ 	.short	(.L_21 - .L_20)
.L_20:
        /*005c*/ 	.word	0x00000000
        /*0060*/ 	.short	0x000a
        /*0062*/ 	.short	0x0050
        /*0064*/ 	.byte	0x00, 0xf4, 0x21, 0x00


	//----- nvinfo : EIATTR_KPARAM_INFO
	.align		4
.L_21:
        /*0068*/ 	.byte	0x04, 0x17
        /*006a*/ 	.short	(.L_23 - .L_22)
.L_22:
        /*006c*/ 	.word	0x00000000
        /*0070*/ 	.short	0x0009
        /*0072*/ 	.short	0x0048
        /*0074*/ 	.byte	0x00, 0xf4, 0x21, 0x00


	//----- nvinfo : EIATTR_KPARAM_INFO
	.align		4
.L_23:
        /*0078*/ 	.byte	0x04, 0x17
        /*007a*/ 	.short	(.L_25 - .L_24)
.L_24:
        /*007c*/ 	.word	0x00000000
        /*0080*/ 	.short	0x0008
        /*0082*/ 	.short	0x0040
        /*0084*/ 	.byte	0x00, 0xf4, 0x21, 0x00


	//----- nvinfo : EIATTR_KPARAM_INFO
	.align		4
.L_25:
        /*0088*/ 	.byte	0x04, 0x17
        /*008a*/ 	.short	(.L_27 - .L_26)
.L_26:
        /*008c*/ 	.word	0x00000000
        /*0090*/ 	.short	0x0007
        /*0092*/ 	.short	0x0038
        /*0094*/ 	.byte	0x00, 0xf4, 0x21, 0x00


	//----- nvinfo : EIATTR_KPARAM_INFO
	.align		4
.L_27:
        /*0098*/ 	.byte	0x04, 0x17
        /*009a*/ 	.short	(.L_29 - .L_28)
.L_28:
        /*009c*/ 	.word	0x00000000
        /*00a0*/ 	.short	0x0006
        /*00a2*/ 	.short	0x0030
        /*00a4*/ 	.byte	0x00, 0xf4, 0x21, 0x00


	//----- nvinfo : EIATTR_KPARAM_INFO
	.align		4
.L_29:
        /*00a8*/ 	.byte	0x04, 0x17
        /*00aa*/ 	.short	(.L_31 - .L_30)
.L_30:
        /*00ac*/ 	.word	0x00000000
        /*00b0*/ 	.short	0x0005
        /*00b2*/ 	.short	0x0028
        /*00b4*/ 	.byte	0x00, 0xf4, 0x21, 0x00


	//----- nvinfo : EIATTR_KPARAM_INFO
	.align		4
.L_31:
        /*00b8*/ 	.byte	0x04, 0x17
        /*00ba*/ 	.short	(.L_33 - .L_32)
.L_32:
        /*00bc*/ 	.word	0x00000000
        /*00c0*/ 	.short	0x0004
        /*00c2*/ 	.short	0x0020
        /*00c4*/ 	.byte	0x00, 0xf4, 0x21, 0x00


	//----- nvinfo : EIATTR_KPARAM_INFO
	.align		4
.L_33:
        /*00c8*/ 	.byte	0x04, 0x17
        /*00ca*/ 	.short	(.L_35 - .L_34)
.L_34:
        /*00cc*/ 	.word	0x00000000
        /*00d0*/ 	.short	0x0003
        /*00d2*/ 	.short	0x0018
        /*00d4*/ 	.byte	0x00, 0xf4, 0x21, 0x00


	//----- nvinfo : EIATTR_KPARAM_INFO
	.align		4
.L_35:
        /*00d8*/ 	.byte	0x04, 0x17
        /*00da*/ 	.short	(.L_37 - .L_36)
.L_36:
        /*00dc*/ 	.word	0x00000000
        /*00e0*/ 	.short	0x0002
        /*00e2*/ 	.short	0x0010
        /*00e4*/ 	.byte	0x00, 0xf4, 0x21, 0x00


	//----- nvinfo : EIATTR_KPARAM_INFO
	.align		4
.L_37:
        /*00e8*/ 	.byte	0x04, 0x17
        /*00ea*/ 	.short	(.L_39 - .L_38)
.L_38:
        /*00ec*/ 	.word	0x00000000
        /*00f0*/ 	.short	0x0001
        /*00f2*/ 	.short	0x0008
        /*00f4*/ 	.byte	0x00, 0xf4, 0x21, 0x00


	//----- nvinfo : EIATTR_KPARAM_INFO
	.align		4
.L_39:
        /*00f8*/ 	.byte	0x04, 0x17
        /*00fa*/ 	.short	(.L_41 - .L_40)
.L_40:
        /*00fc*/ 	.word	0x00000000
        /*0100*/ 	.short	0x0000
        /*0102*/ 	.short	0x0000
        /*0104*/ 	.byte	0x00, 0xf4, 0x21, 0x00


	//----- nvinfo : EIATTR_SPARSE_MMA_MASK
	.align		4
.L_41:
        /*0108*/ 	.byte	0x03, 0x50
        /*010a*/ 	.short	0x0000


	//----- nvinfo : EIATTR_MAXREG_COUNT
	.align		4
        /*010c*/ 	.byte	0x03, 0x1b
        /*010e*/ 	.short	0x00ff


	//----- nvinfo : EIATTR_EXIT_INSTR_OFFSETS
	.align		4
        /*0110*/ 	.byte	0x04, 0x1c
        /*0112*/ 	.short	(.L_43 - .L_42)


	//   ....[0]....
.L_42:
        /*0114*/ 	.word	0x00000f90


	//----- nvinfo : EIATTR_REQNTID
	.align		4
.L_43:
        /*0118*/ 	.byte	0x04, 0x10
        /*011a*/ 	.short	(.L_45 - .L_44)
.L_44:
        /*011c*/ 	.word	0x00000100
        /*0120*/ 	.word	0x00000001
        /*0124*/ 	.word	0x00000001


	//----- nvinfo : EIATTR_CBANK_PARAM_SIZE
	.align		4
.L_45:
        /*0128*/ 	.byte	0x03, 0x19
        /*012a*/ 	.short	0x007c


	//----- nvinfo : EIATTR_PARAM_CBANK
	.align		4
        /*012c*/ 	.byte	0x04, 0x0a
        /*012e*/ 	.short	(.L_47 - .L_46)
	.align		4
.L_46:
        /*0130*/ 	.word	index@(.nv.constant0.triton_poi_fused__unsafe_index_add_mul_native_group_norm_relu_sub_38)
        /*0134*/ 	.short	0x0210
        /*0136*/ 	.short	0x007c


	//----- nvinfo : EIATTR_SW_WAR
	.align		4
.L_47:
        /*0138*/ 	.byte	0x04, 0x36
        /*013a*/ 	.short	(.L_49 - .L_48)
.L_48:
        /*013c*/ 	.word	0x00000008
.L_49:


//--------------------- .nv.callgraph             --------------------------
	.section	.nv.callgraph,"",@"SHT_CUDA_CALLGRAPH"
	.align	4
	.sectionentsize	8
	.align		4
        /*0000*/ 	.word	0x00000000
	.align		4
        /*0004*/ 	.word	0xffffffff
	.align		4
        /*0008*/ 	.word	0x00000000
	.align		4
        /*000c*/ 	.word	0xfffffffe
	.align		4
        /*0010*/ 	.word	0x00000000
	.align		4
        /*0014*/ 	.word	0xfffffffd
	.align		4
        /*0018*/ 	.word	0x00000000
	.align		4
        /*001c*/ 	.word	0xfffffffc


//--------------------- .text.triton_poi_fused__unsafe_index_add_mul_native_group_norm_relu_sub_38 --------------------------
	.section	.text.triton_poi_fused__unsafe_index_add_mul_native_group_norm_relu_sub_38,"ax",@progbits
	.align	128
        .global         triton_poi_fused__unsafe_index_add_mul_native_group_norm_relu_sub_38
        .type           triton_poi_fused__unsafe_index_add_mul_native_group_norm_relu_sub_38,@function
        .size           triton_poi_fused__unsafe_index_add_mul_native_group_norm_relu_sub_38,(.L_x_1 - triton_poi_fused__unsafe_index_add_mul_native_group_norm_relu_sub_38)
        .other          triton_poi_fused__unsafe_index_add_mul_native_group_norm_relu_sub_38,@"STO_CUDA_ENTRY STV_DEFAULT"
triton_poi_fused__unsafe_index_add_mul_native_group_norm_relu_sub_38:
.text.triton_poi_fused__unsafe_index_add_mul_native_group_norm_relu_sub_38:
[----:B------:R-:W-:Y:S01]  /*0000*/  LDC R1, c[0x0][0x28] ;  /* 0x00000a00ff017b82 */ /* 0x000fe20000000800 */
[----:B------:R-:W1:Y:S07]  /*0010*/  S2R R0, SR_TID.X ;  /* 0x0000000000007919 */ /* 0x000e6e0000002100 */
[----:B------:R-:W2:Y:S01]  /*0020*/  LDC.64 R12, c[0x0][0x218] ;  /* 0x00008600ff0c7b82 */ /* 0x000ea20000000a00 */
[----:B------:R-:W-:Y:S01]  /*0030*/  ULDC.64 UR4, c[0x0][0x208] ;  /* 0x0000820000047ab9 */ /* 0x000fe20000000a00 */
[----:B------:R-:W-:Y:S01]  /*0040*/  ULDC.64 UR6, c[0x0][0x228] ;  /* 0x00008a0000067ab9 */ /* 0x000fe20000000a00 */
[----:B------:R-:W3:Y:S01]  /*0050*/  S2R R2, SR_CTAID.X ;  /* 0x0000000000027919 */ /* 0x000ee20000002500 */
[----:B------:R-:W-:Y:S01]  /*0060*/  ULDC.64 UR8, c[0x0][0x240] ;  /* 0x0000900000087ab9 */ /* 0x000fe20000000a00 */
[----:B------:R-:W-:-:S03]  /*0070*/  ULDC.64 UR10, c[0x0][0x258] ;  /* 0x00009600000a7ab9 */ /* 0x000fc60000000a00 */
[----:B------:R-:W4:Y:S08]  /*0080*/  LDC.64 R4, c[0x0][0x220] ;  /* 0x00008800ff047b82 */ /* 0x000f300000000a00 */
[----:B------:R-:W5:Y:S08]  /*0090*/  LDC.64 R8, c[0x0][0x230] ;  /* 0x00008c00ff087b82 */ /* 0x000f700000000a00 */
[----:B------:R-:W5:Y:S01]  /*00a0*/  LDC.64 R18, c[0x0][0x238] ;  /* 0x00008e00ff127b82 */ /* 0x000f620000000a00 */
[----:B-1----:R-:W-:-:S05]  /*00b0*/  IMAD.SHL.U32 R0, R0, 0x2, RZ ;  /* 0x0000000200007824 */ /* 0x002fca00078e00ff */
[----:B------:R-:W-:-:S05]  /*00c0*/  LOP3.LUT R3, R0, 0x1fe, RZ, 0xc0, !PT ;  /* 0x000001fe00037812 */ /* 0x000fca00078ec0ff */
[----:B---3--:R-:W-:-:S05]  /*00d0*/  IMAD R0, R2, 0x200, R3 ;  /* 0x0000020002007824 */ /* 0x008fca00078e0203 */
[----:B------:R-:W-:-:S04]  /*00e0*/  SHF.R.S32.HI R3, RZ, 0x1f, R0 ;  /* 0x0000001fff037819 */ /* 0x000fc80000011400 */
[----:B------:R-:W-:-:S04]  /*00f0*/  LEA.HI R3, R3, R0, RZ, 0x4 ;  /* 0x0000000003037211 */ /* 0x000fc800078f20ff */
[----:B------:R-:W-:Y:S02]  /*0100*/  SHF.R.S32.HI R23, RZ, 0x4, R3 ;  /* 0x00000004ff177819 */ /* 0x000fe40000011403 */
[----:B------:R-:W-:Y:S02]  /*0110*/  LOP3.LUT R29, R3, 0xfffffff0, RZ, 0xc0, !PT ;  /* 0xfffffff0031d7812 */ /* 0x000fe400078ec0ff */
[----:B------:R-:W-:-:S03]  /*0120*/  LEA.HI R6, R23, R23, RZ, 0x4 ;  /* 0x0000001717067211 */ /* 0x000fc600078f20ff */
[----:B------:R-:W-:Y:S01]  /*0130*/  IMAD.IADD R29, R0, 0x1, -R29 ;  /* 0x00000001001d7824 */ /* 0x000fe200078e0a1d */
[----:B------:R-:W-:-:S05]  /*0140*/  LOP3.LUT R6, R6, 0xfffffff0, RZ, 0xc0, !PT ;  /* 0xfffffff006067812 */ /* 0x000fca00078ec0ff */
[----:B------:R-:W-:-:S04]  /*0150*/  IMAD.IADD R23, R23, 0x1, -R6 ;  /* 0x0000000117177824 */ /* 0x000fc800078e0a06 */
[----:B--2---:R-:W-:-:S04]  /*0160*/  IMAD.WIDE R12, R23, 0x8, R12 ;  /* 0x00000008170c7825 */ /* 0x004fc800078e020c */
[C---:B----4-:R-:W-:Y:S02]  /*0170*/  IMAD.WIDE R4, R29.reuse, 0x8, R4 ;  /* 0x000000081d047825 */ /* 0x050fe400078e0204 */
[----:B------:R-:W2:Y:S04]  /*0180*/  LDG.E.EL.64 R12, desc[UR4][R12.64] ;  /* 0x000000040c0c7981 */ /* 0x000ea8000c2e1b00 */
[----:B------:R-:W3:Y:S01]  /*0190*/  LDG.E.EL.128 R4, desc[UR4][R4.64] ;  /* 0x0000000404047981 */ /* 0x000ee2000c2e1d00 */
[----:B-----5:R-:W-:-:S06]  /*01a0*/  IMAD.WIDE R8, R29, 0x8, R8 ;  /* 0x000000081d087825 */ /* 0x020fcc00078e0208 */
[----:B------:R-:W4:Y:S01]  /*01b0*/  LDG.E.EL.128 R8, desc[UR4][R8.64] ;  /* 0x0000000408087981 */ /* 0x000f22000c2e1d00 */
[----:B------:R-:W-:-:S04]  /*01c0*/  SHF.R.S32.HI R3, RZ, 0x16, R2 ;  /* 0x00000016ff037819 */ /* 0x000fc80000011402 */
[----:B------:R-:W-:-:S04]  /*01d0*/  SGXT R3, R3, 0x1 ;  /* 0x000000010303781a */ /* 0x000fc80000000200 */
[----:B------:R-:W-:-:S04]  /*01e0*/  LEA.HI R2, R3, R0, RZ, 0x8 ;  /* 0x0000000003027211 */ /* 0x000fc800078f40ff */
[----:B------:R-:W-:-:S05]  /*01f0*/  SHF.R.S32.HI R2, RZ, 0x8, R2 ;  /* 0x00000008ff027819 */ /* 0x000fca0000011402 */
[----:B------:R-:W-:-:S05]  /*0200*/  IMAD.SHL.U32 R24, R2, 0x40, RZ ;  /* 0x0000004002187824 */ /* 0x000fca00078e00ff */
[----:B------:R-:W-:Y:S01]  /*0210*/  SHF.R.S32.HI R22, RZ, 0x1f, R24 ;  /* 0x0000001fff167819 */ /* 0x000fe20000011418 */
[----:B0-----:R-:W-:-:S06]  /*0220*/  IMAD.WIDE R18, R29, 0x4, R18 ;  /* 0x000000041d127825 */ /* 0x001fcc00078e0212 */
[----:B------:R-:W5:Y:S01]  /*0230*/  LDG.E.EL.64 R18, desc[UR4][R18.64] ;  /* 0x0000000412127981 */ /* 0x000f62000c2e1b00 */
[----:B--2---:R-:W-:-:S04]  /*0240*/  SHF.R.U32.HI R17, RZ, 0x1c, R13 ;  /* 0x0000001cff117819 */ /* 0x004fc8000001160d */
[----:B------:R-:W-:Y:S02]  /*0250*/  LOP3.LUT R17, R17, 0x8, RZ, 0xc0, !PT ;  /* 0x0000000811117812 */ /* 0x000fe400078ec0ff */
[----:B---3--:R-:W-:Y:S02]  /*0260*/  SHF.R.U32.HI R15, RZ, 0x1c, R5 ;  /* 0x0000001cff0f7819 */ /* 0x008fe40000011605 */
[----:B------:R-:W-:Y:S02]  /*0270*/  IADD3 R17, P0, R12, R17, RZ ;  /* 0x000000110c117210 */ /* 0x000fe40007f1e0ff */
[----:B------:R-:W-:Y:S02]  /*0280*/  LOP3.LUT R15, R15, 0x8, RZ, 0xc0, !PT ;  /* 0x000000080f0f7812 */ /* 0x000fe400078ec0ff */
[----:B------:R-:W-:Y:S01]  /*0290*/  LEA R27, P1, R17, R24, 0x3 ;  /* 0x00000018111b7211 */ /* 0x000fe200078218ff */
[----:B------:R-:W-:Y:S01]  /*02a0*/  IMAD.X R26, RZ, RZ, R13, P0 ;  /* 0x000000ffff1a7224 */ /* 0x000fe200000e060d */
[----:B------:R-:W-:-:S02]  /*02b0*/  IADD3 R12, P0, R4, R15, RZ ;  /* 0x0000000f040c7210 */ /* 0x000fc40007f1e0ff */
[----:B------:R-:W-:Y:S02]  /*02c0*/  LEA.HI R4, R2, R2, RZ, 0x7 ;  /* 0x0000000202047211 */ /* 0x000fe400078f38ff */
[----:B------:R-:W-:Y:S01]  /*02d0*/  LEA.HI.X R26, R17, R22, R26, 0x3, P1 ;  /* 0x00000016111a7211 */ /* 0x000fe200008f1c1a */
[----:B------:R-:W-:Y:S01]  /*02e0*/  IMAD.X R15, RZ, RZ, R5, P0 ;  /* 0x000000ffff0f7224 */ /* 0x000fe200000e0605 */
[----:B------:R-:W-:Y:S02]  /*02f0*/  IADD3 R14, P0, R27, R12, RZ ;  /* 0x0000000c1b0e7210 */ /* 0x000fe40007f1e0ff */
[----:B----4-:R-:W-:-:S03]  /*0300*/  SHF.R.U32.HI R13, RZ, 0x1c, R9 ;  /* 0x0000001cff0d7819 */ /* 0x010fc60000011609 */
[----:B------:R-:W-:Y:S02]  /*0310*/  IMAD.X R5, R26, 0x1, R15, P0 ;  /* 0x000000011a057824 */ /* 0x000fe400000e060f */
[----:B------:R-:W-:-:S03]  /*0320*/  IMAD.SHL.U32 R30, R14, 0x4, RZ ;  /* 0x000000040e1e7824 */ /* 0x000fc600078e00ff */
[----:B------:R-:W-:Y:S02]  /*0330*/  SHF.L.U64.HI R14, R14, 0x2, R5 ;  /* 0x000000020e0e7819 */ /* 0x000fe40000010205 */
[----:B------:R-:W-:Y:S02]  /*0340*/  LOP3.LUT R5, R4, 0xffffff80, RZ, 0xc0, !PT ;  /* 0xffffff8004057812 */ /* 0x000fe400078ec0ff */
[----:B------:R-:W-:Y:S02]  /*0350*/  IADD3 R20, P0, R30, UR6, RZ ;  /* 0x000000061e147c10 */ /* 0x000fe4000ff1e0ff */
[----:B------:R-:W-:Y:S01]  /*0360*/  IADD3 R4, P1, R30, UR8, RZ ;  /* 0x000000081e047c10 */ /* 0x000fe2000ff3e0ff */
[----:B------:R-:W-:Y:S01]  /*0370*/  IMAD.IADD R2, R2, 0x1, -R5 ;  /* 0x0000000102027824 */ /* 0x000fe200078e0a05 */
[----:B------:R-:W-:Y:S02]  /*0380*/  LOP3.LUT R13, R13, 0x8, RZ, 0xc0, !PT ;  /* 0x000000080d0d7812 */ /* 0x000fe400078ec0ff */
[----:B------:R-:W-:-:S02]  /*0390*/  IADD3.X R21, R14, UR7, RZ, P0, !PT ;  /* 0x000000070e157c10 */ /* 0x000fc400087fe4ff */
[----:B------:R-:W-:Y:S02]  /*03a0*/  IADD3.X R5, R14, UR9, RZ, P1, !PT ;  /* 0x000000090e057c10 */ /* 0x000fe40008ffe4ff */
[----:B------:R-:W-:Y:S02]  /*03b0*/  IADD3 R13, P0, R8, R13, RZ ;  /* 0x0000000d080d7210 */ /* 0x000fe40007f1e0ff */
[----:B------:R-:W-:Y:S01]  /*03c0*/  IADD3 R30, P1, R30, UR10, RZ ;  /* 0x0000000a1e1e7c10 */ /* 0x000fe2000ff3e0ff */
[----:B------:R-:W2:Y:S02]  /*03d0*/  LDG.E.EL R21, desc[UR4][R20.64] ;  /* 0x0000000414157981 */ /* 0x000ea4000c2e1900 */
[----:B------:R-:W-:Y:S01]  /*03e0*/  IMAD.X R17, RZ, RZ, R9, P0 ;  /* 0x000000ffff117224 */ /* 0x000fe200000e0609 */
[----:B------:R-:W-:Y:S01]  /*03f0*/  IADD3.X R31, R14, UR11, RZ, P1, !PT ;  /* 0x0000000b0e1f7c10 */ /* 0x000fe20008ffe4ff */
[----:B------:R-:W3:Y:S01]  /*0400*/  LDG.E.EL R5, desc[UR4][R4.64] ;  /* 0x0000000404057981 */ /* 0x000ee2000c2e1900 */
[----:B------:R-:W-:-:S03]  /*0410*/  IADD3 R14, P0, R13, R27, RZ ;  /* 0x0000001b0d0e7210 */ /* 0x000fc60007f1e0ff */
[----:B------:R-:W4:Y:S02]  /*0420*/  LDG.E.EL R25, desc[UR4][R30.64] ;  /* 0x000000041e197981 */ /* 0x000f24000c2e1900 */
[----:B------:R-:W-:Y:S02]  /*0430*/  IMAD.X R9, R17, 0x1, R26, P0 ;  /* 0x0000000111097824 */ /* 0x000fe400000e061a */
[----:B------:R-:W-:-:S03]  /*0440*/  IMAD.SHL.U32 R28, R14, 0x4, RZ ;  /* 0x000000040e1c7824 */ /* 0x000fc600078e00ff */
[----:B------:R-:W-:Y:S02]  /*0450*/  SHF.L.U64.HI R14, R14, 0x2, R9 ;  /* 0x000000020e0e7819 */ /* 0x000fe40000010209 */
[----:B------:R-:W-:-:S04]  /*0460*/  IADD3 R8, P0, R28, UR6, RZ ;  /* 0x000000061c087c10 */ /* 0x000fc8000ff1e0ff */
[----:B------:R-:W-:-:S05]  /*0470*/  IADD3.X R9, R14, UR7, RZ, P0, !PT ;  /* 0x000000070e097c10 */ /* 0x000fca00087fe4ff */
[----:B------:R0:W2:Y:S02]  /*0480*/  LDG.E.EL R4, desc[UR4][R8.64] ;  /* 0x0000000408047981 */ /* 0x0000a4000c2e1900 */
[----:B0-----:R-:W-:Y:S02]  /*0490*/  IADD3 R8, P0, R28, UR8, RZ ;  /* 0x000000081c087c10 */ /* 0x001fe4000ff1e0ff */
[----:B------:R-:W-:Y:S02]  /*04a0*/  IADD3 R28, P1, R28, UR10, RZ ;  /* 0x0000000a1c1c7c10 */ /* 0x000fe4000ff3e0ff */
[----:B------:R-:W-:Y:S02]  /*04b0*/  IADD3.X R9, R14, UR9, RZ, P0, !PT ;  /* 0x000000090e097c10 */ /* 0x000fe400087fe4ff */
[----:B------:R-:W-:-:S03]  /*04c0*/  IADD3.X R29, R14, UR11, RZ, P1, !PT ;  /* 0x0000000b0e1d7c10 */ /* 0x000fc60008ffe4ff */
[----:B------:R0:W3:Y:S04]  /*04d0*/  LDG.E.EL R14, desc[UR4][R8.64] ;  /* 0x00000004080e7981 */ /* 0x0000e8000c2e1900 */
[----:B------:R1:W4:Y:S01]  /*04e0*/  LDG.E.EL R16, desc[UR4][R28.64] ;  /* 0x000000041c107981 */ /* 0x000322000c2e1900 */
[----:B0-----:R-:W0:Y:S02]  /*04f0*/  LDC.64 R8, c[0x0][0x248] ;  /* 0x00009200ff087b82 */ /* 0x001e240000000a00 */
[----:B0-----:R-:W-:-:S06]  /*0500*/  IMAD.WIDE R8, R23, 0x8, R8 ;  /* 0x0000000817087825 */ /* 0x001fcc00078e0208 */
[----:B------:R-:W3:Y:S01]  /*0510*/  LDG.E.EL.64 R8, desc[UR4][R8.64] ;  /* 0x0000000408087981 */ /* 0x000ee2000c2e1b00 */
[----:B--2---:R-:W-:-:S04]  /*0520*/  FADD R4, -R21, R4 ;  /* 0x0000000415047221 */ /* 0x004fc80000000100 */
[----:B-----5:R-:W-:Y:S01]  /*0530*/  FFMA R4, R18, R4, R21 ;  /* 0x0000000412047223 */ /* 0x020fe20000000015 */
[----:B---3--:R-:W-:-:S04]  /*0540*/  SHF.R.U32.HI R21, RZ, 0x1c, R9 ;  /* 0x0000001cff157819 */ /* 0x008fc80000011609 */
[----:B------:R-:W-:-:S04]  /*0550*/  LOP3.LUT R21, R21, 0x8, RZ, 0xc0, !PT ;  /* 0x0000000815157812 */ /* 0x000fc800078ec0ff */
[----:B------:R-:W-:-:S05]  /*0560*/  IADD3 R21, P0, R8, R21, RZ ;  /* 0x0000001508157210 */ /* 0x000fca0007f1e0ff */
[----:B------:R-:W-:Y:S01]  /*0570*/  IMAD.X R20, RZ, RZ, R9, P0 ;  /* 0x000000ffff147224 */ /* 0x000fe200000e0609 */
[----:B------:R-:W-:-:S04]  /*0580*/  LEA R24, P0, R21, R24, 0x3 ;  /* 0x0000001815187211 */ /* 0x000fc800078018ff */
[----:B------:R-:W-:Y:S02]  /*0590*/  LEA.HI.X R22, R21, R22, R20, 0x3, P0 ;  /* 0x0000001615167211 */ /* 0x000fe400000f1c14 */
[----:B------:R-:W-:-:S05]  /*05a0*/  IADD3 R20, P0, R24, R12, RZ ;  /* 0x0000000c18147210 */ /* 0x000fca0007f1e0ff */
[----:B------:R-:W-:Y:S02]  /*05b0*/  IMAD.X R15, R22, 0x1, R15, P0 ;  /* 0x00000001160f7824 */ /* 0x000fe400000e060f */
[----:B------:R-:W-:-:S03]  /*05c0*/  IMAD.SHL.U32 R12, R20, 0x4, RZ ;  /* 0x00000004140c7824 */ /* 0x000fc600078e00ff */
[----:B------:R-:W-:Y:S02]  /*05d0*/  SHF.L.U64.HI R9, R20, 0x2, R15 ;  /* 0x0000000214097819 */ /* 0x000fe4000001020f */
[----:B-1----:R-:W-:Y:S02]  /*05e0*/  IADD3 R28, P0, R12, UR8, RZ ;  /* 0x000000080c1c7c10 */ /* 0x002fe4000ff1e0ff */
[----:B------:R-:W-:Y:S02]  /*05f0*/  IADD3 R20, P1, R12, UR6, RZ ;  /* 0x000000060c147c10 */ /* 0x000fe4000ff3e0ff */
[----:B------:R-:W-:Y:S02]  /*0600*/  IADD3.X R29, R9, UR9, RZ, P0, !PT ;  /* 0x00000009091d7c10 */ /* 0x000fe400087fe4ff */
[----:B------:R-:W-:Y:S02]  /*0610*/  IADD3 R13, P0, R24, R13, RZ ;  /* 0x0000000d180d7210 */ /* 0x000fe40007f1e0ff */
[----:B------:R-:W-:Y:S01]  /*0620*/  IADD3.X R21, R9, UR7, RZ, P1, !PT ;  /* 0x0000000709157c10 */ /* 0x000fe20008ffe4ff */
[----:B------:R0:W2:Y:S02]  /*0630*/  LDG.E.EL R15, desc[UR4][R28.64] ;  /* 0x000000041c0f7981 */ /* 0x0000a4000c2e1900 */
[----:B------:R-:W-:-:S02]  /*0640*/  IMAD.X R8, R22, 0x1, R17, P0 ;  /* 0x0000000116087824 */ /* 0x000fc400000e0611 */
[----:B------:R1:W3:Y:S01]  /*0650*/  LDG.E.EL R17, desc[UR4][R20.64] ;  /* 0x0000000414117981 */ /* 0x0002e2000c2e1900 */
[C---:B0-----:R-:W-:Y:S02]  /*0660*/  IMAD.SHL.U32 R28, R13.reuse, 0x4, RZ ;  /* 0x000000040d1c7824 */ /* 0x041fe400078e00ff */
[----:B------:R-:W-:Y:S01]  /*0670*/  SHF.L.U64.HI R8, R13, 0x2, R8 ;  /* 0x000000020d087819 */ /* 0x000fe20000010208 */
[----:B------:R-:W-:Y:S02]  /*0680*/  FADD R14, -R5, R14 ;  /* 0x0000000e050e7221 */ /* 0x000fe40000000100 */
[----:B-1----:R-:W-:-:S04]  /*0690*/  IADD3 R20, P0, R28, UR6, RZ ;  /* 0x000000061c147c10 */ /* 0x002fc8000ff1e0ff */
[----:B------:R-:W-:Y:S01]  /*06a0*/  IADD3.X R21, R8, UR7, RZ, P0, !PT ;  /* 0x0000000708157c10 */ /* 0x000fe200087fe4ff */
[----:B------:R-:W-:Y:S01]  /*06b0*/  FFMA R5, R18, R14, R5 ;  /* 0x0000000e12057223 */ /* 0x000fe20000000005 */
[----:B------:R-:W-:-:S03]  /*06c0*/  IADD3 R12, P1, R12, UR10, RZ ;  /* 0x0000000a0c0c7c10 */ /* 0x000fc6000ff3e0ff */
[----:B------:R0:W3:Y:S01]  /*06d0*/  LDG.E.EL R14, desc[UR4][R20.64] ;  /* 0x00000004140e7981 */ /* 0x0000e2000c2e1900 */
[----:B------:R-:W-:-:S06]  /*06e0*/  IADD3.X R13, R9, UR11, RZ, P1, !PT ;  /* 0x0000000b090d7c10 */ /* 0x000fcc0008ffe4ff */
[----:B------:R-:W5:Y:S01]  /*06f0*/  LDG.E.EL R13, desc[UR4][R12.64] ;  /* 0x000000040c0d7981 */ /* 0x000f62000c2e1900 */
[----:B0-----:R-:W-:-:S04]  /*0700*/  IADD3 R20, P0, R28, UR8, RZ ;  /* 0x000000081c147c10 */ /* 0x001fc8000ff1e0ff */
[----:B------:R-:W-:Y:S02]  /*0710*/  IADD3.X R21, R8, UR9, RZ, P0, !PT ;  /* 0x0000000908157c10 */ /* 0x000fe400087fe4ff */
[----:B------:R-:W-:-:S03]  /*0720*/  IADD3 R28, P0, R28, UR10, RZ ;  /* 0x0000000a1c1c7c10 */ /* 0x000fc6000ff1e0ff */
[----:B------:R0:W2:Y:S01]  /*0730*/  LDG.E.EL R12, desc[UR4][R20.64] ;  /* 0x00000004140c7981 */ /* 0x0000a2000c2e1900 */
[----:B------:R-:W-:-:S05]  /*0740*/  IADD3.X R29, R8, UR11, RZ, P0, !PT ;  /* 0x0000000b081d7c10 */ /* 0x000fca00087fe4ff */
[----:B------:R1:W5:Y:S01]  /*0750*/  LDG.E.EL R8, desc[UR4][R28.64] ;  /* 0x000000041c087981 */ /* 0x000362000c2e1900 */
[----:B0-----:R-:W1:Y:S02]  /*0760*/  LDC.64 R20, c[0x0][0x250] ;  /* 0x00009400ff147b82 */ /* 0x001e640000000a00 */
[----:B-1----:R-:W-:-:S05]  /*0770*/  IMAD.WIDE R28, R23, 0x4, R20 ;  /* 0x00000004171c7825 */ /* 0x002fca00078e0214 */
[----:B------:R0:W5:Y:S01]  /*0780*/  LDG.E.EL R9, desc[UR4][R28.64] ;  /* 0x000000041c097981 */ /* 0x000162000c2e1900 */
[----:B------:R-:W-:Y:S02]  /*0790*/  SHF.R.U32.HI R31, RZ, 0x1c, R7 ;  /* 0x0000001cff1f7819 */ /* 0x000fe40000011607 */
[----:B------:R-:W-:Y:S02]  /*07a0*/  SHF.R.U32.HI R23, RZ, 0x1c, R11 ;  /* 0x0000001cff177819 */ /* 0x000fe4000001160b */
[----:B------:R-:W-:Y:S02]  /*07b0*/  LOP3.LUT R31, R31, 0x8, RZ, 0xc0, !PT ;  /* 0x000000081f1f7812 */ /* 0x000fe400078ec0ff */
[----:B------:R-:W-:Y:S02]  /*07c0*/  LOP3.LUT R23, R23, 0x8, RZ, 0xc0, !PT ;  /* 0x0000000817177812 */ /* 0x000fe400078ec0ff */
[----:B------:R-:W-:Y:S01]  /*07d0*/  IADD3 R6, P0, R6, R31, RZ ;  /* 0x0000001f06067210 */ /* 0x000fe20007f1e0ff */
[----:B----4-:R-:W-:-:S04]  /*07e0*/  FADD R16, -R25, R16 ;  /* 0x0000001019107221 */ /* 0x010fc80000000100 */
[----:B------:R-:W-:Y:S01]  /*07f0*/  IMAD.X R21, RZ, RZ, R7, P0 ;  /* 0x000000ffff157224 */ /* 0x000fe200000e0607 */
[----:B------:R-:W-:Y:S02]  /*0800*/  IADD3 R7, P0, R10, R23, RZ ;  /* 0x000000170a077210 */ /* 0x000fe40007f1e0ff */
[----:B------:R-:W-:Y:S01]  /*0810*/  IADD3 R10, P3, R27, R6, RZ ;  /* 0x000000061b0a7210 */ /* 0x000fe20007f7e0ff */
[----:B------:R-:W-:Y:S01]  /*0820*/  FFMA R16, R18, R16, R25 ;  /* 0x0000001012107223 */ /* 0x000fe20000000019 */
[----:B------:R-:W-:Y:S01]  /*0830*/  IADD3 R27, P2, R7, R27, RZ ;  /* 0x0000001b071b7210 */ /* 0x000fe20007f5e0ff */
[----:B------:R-:W-:Y:S01]  /*0840*/  IMAD.X R23, RZ, RZ, R11, P0 ;  /* 0x000000ffff177224 */ /* 0x000fe200000e060b */
[----:B------:R-:W-:Y:S01]  /*0850*/  IADD3 R25, P1, R24, R6, RZ ;  /* 0x0000000618197210 */ /* 0x000fe20007f3e0ff */
[----:B------:R-:W-:Y:S01]  /*0860*/  IMAD.SHL.U32 R6, R10, 0x4, RZ ;  /* 0x000000040a067824 */ /* 0x000fe200078e00ff */
[----:B------:R-:W-:Y:S01]  /*0870*/  IADD3 R11, P0, R24, R7, RZ ;  /* 0x00000007180b7210 */ /* 0x000fe20007f1e0ff */
[----:B------:R-:W-:-:S03]  /*0880*/  IMAD.X R7, R26, 0x1, R21, P3 ;  /* 0x000000011a077824 */ /* 0x000fc600018e0615 */
[----:B0-----:R-:W-:Y:S02]  /*0890*/  IADD3 R28, P3, R6, UR6, RZ ;  /* 0x00000006061c7c10 */ /* 0x001fe4000ff7e0ff */
[----:B------:R-:W-:-:S04]  /*08a0*/  SHF.L.U64.HI R7, R10, 0x2, R7 ;  /* 0x000000020a077819 */ /* 0x000fc80000010207 */
[----:B------:R-:W-:-:S05]  /*08b0*/  IADD3.X R29, R7, UR7, RZ, P3, !PT ;  /* 0x00000007071d7c10 */ /* 0x000fca0009ffe4ff */
[----:B------:R0:W4:Y:S01]  /*08c0*/  LDG.E.EL R10, desc[UR4][R28.64] ;  /* 0x000000041c0a7981 */ /* 0x000122000c2e1900 */
[----:B------:R-:W-:Y:S02]  /*08d0*/  IMAD.X R26, R23, 0x1, R26, P2 ;  /* 0x00000001171a7824 */ /* 0x000fe400010e061a */
[C---:B0-----:R-:W-:Y:S02]  /*08e0*/  IMAD.X R28, R22.reuse, 0x1, R21, P1 ;  /* 0x00000001161c7824 */ /* 0x041fe400008e0615 */
[----:B------:R-:W-:Y:S01]  /*08f0*/  IMAD.X R22, R22, 0x1, R23, P0 ;  /* 0x0000000116167824 */ /* 0x000fe200000e0617 */
[----:B------:R-:W-:-:S04]  /*0900*/  IADD3 R20, P0, R6, UR8, RZ ;  /* 0x0000000806147c10 */ /* 0x000fc8000ff1e0ff */
[----:B------:R-:W-:Y:S02]  /*0910*/  IADD3.X R21, R7, UR9, RZ, P0, !PT ;  /* 0x0000000907157c10 */ /* 0x000fe400087fe4ff */
[----:B------:R-:W-:Y:S02]  /*0920*/  IADD3 R6, P0, R6, UR10, RZ ;  /* 0x0000000a06067c10 */ /* 0x000fe4000ff1e0ff */
[C---:B------:R-:W-:Y:S01]  /*0930*/  SHF.L.U64.HI R23, R27.reuse, 0x2, R26 ;  /* 0x000000021b177819 */ /* 0x040fe2000001021a */
[----:B------:R-:W-:Y:S01]  /*0940*/  IMAD.SHL.U32 R27, R27, 0x4, RZ ;  /* 0x000000041b1b7824 */ /* 0x000fe200078e00ff */
[----:B------:R-:W-:Y:S01]  /*0950*/  IADD3.X R7, R7, UR11, RZ, P0, !PT ;  /* 0x0000000b07077c10 */ /* 0x000fe200087fe4ff */
[----:B------:R-:W4:Y:S04]  /*0960*/  LDG.E.EL R24, desc[UR4][R20.64] ;  /* 0x0000000414187981 */ /* 0x000f28000c2e1900 */
[----:B------:R0:W4:Y:S02]  /*0970*/  LDG.E.EL R26, desc[UR4][R6.64] ;  /* 0x00000004061a7981 */ /* 0x000124000c2e1900 */
[----:B0-----:R-:W-:-:S04]  /*0980*/  IADD3 R6, P0, R27, UR6, RZ ;  /* 0x000000061b067c10 */ /* 0x001fc8000ff1e0ff */
[----:B------:R-:W-:Y:S02]  /*0990*/  IADD3.X R7, R23, UR7, RZ, P0, !PT ;  /* 0x0000000717077c10 */ /* 0x000fe400087fe4ff */
[----:B------:R-:W-:-:S04]  /*09a0*/  IADD3 R20, P0, R27, UR8, RZ ;  /* 0x000000081b147c10 */ /* 0x000fc8000ff1e0ff */
[----:B------:R-:W-:Y:S01]  /*09b0*/  IADD3.X R21, R23, UR9, RZ, P0, !PT ;  /* 0x0000000917157c10 */ /* 0x000fe200087fe4ff */
[----:B------:R-:W4:Y:S01]  /*09c0*/  LDG.E.EL R7, desc[UR4][R6.64] ;  /* 0x0000000406077981 */ /* 0x000f22000c2e1900 */
[C---:B------:R-:W-:Y:S01]  /*09d0*/  SHF.L.U64.HI R28, R25.reuse, 0x2, R28 ;  /* 0x00000002191c7819 */ /* 0x040fe2000001021c */
[----:B------:R-:W-:-:S03]  /*09e0*/  IMAD.SHL.U32 R25, R25, 0x4, RZ ;  /* 0x0000000419197824 */ /* 0x000fc600078e00ff */
[----:B------:R-:W4:Y:S01]  /*09f0*/  LDG.E.EL R21, desc[UR4][R20.64] ;  /* 0x0000000414157981 */ /* 0x000f22000c2e1900 */
[----:B------:R-:W-:Y:S01]  /*0a00*/  LEA.HI R3, R3, R0, RZ, 0xa ;  /* 0x0000000003037211 */ /* 0x000fe200078f50ff */
[----:B---3--:R-:W-:-:S04]  /*0a10*/  FADD R14, -R17, R14 ;  /* 0x0000000e110e7221 */ /* 0x008fc80000000100 */
[----:B------:R-:W-:Y:S01]  /*0a20*/  FFMA R17, R18, R14, R17 ;  /* 0x0000000e12117223 */ /* 0x000fe20000000011 */
[----:B------:R-:W-:Y:S02]  /*0a30*/  IADD3 R14, P0, R27, UR10, RZ ;  /* 0x0000000a1b0e7c10 */ /* 0x000fe4000ff1e0ff */
[C---:B------:R-:W-:Y:S01]  /*0a40*/  SHF.L.U64.HI R27, R11.reuse, 0x2, R22 ;  /* 0x000000020b1b7819 */ /* 0x040fe20000010216 */
[----:B------:R-:W-:Y:S02]  /*0a50*/  IMAD.SHL.U32 R11, R11, 0x4, RZ ;  /* 0x000000040b0b7824 */ /* 0x000fe400078e00ff */
[----:B--2---:R-:W-:-:S04]  /*0a60*/  FADD R12, -R15, R12 ;  /* 0x0000000c0f0c7221 */ /* 0x004fc80000000100 */
[----:B------:R-:W-:Y:S01]  /*0a70*/  FFMA R29, R18, R12, R15 ;  /* 0x0000000c121d7223 */ /* 0x000fe2000000000f */
[----:B------:R-:W-:Y:S01]  /*0a80*/  IADD3 R12, P1, R11, UR6, RZ ;  /* 0x000000060b0c7c10 */ /* 0x000fe2000ff3e0ff */
[----:B-----5:R-:W-:Y:S01]  /*0a90*/  FADD R8, -R13, R8 ;  /* 0x000000080d087221 */ /* 0x020fe20000000100 */
[----:B------:R-:W-:-:S03]  /*0aa0*/  IADD3.X R15, R23, UR11, RZ, P0, !PT ;  /* 0x0000000b170f7c10 */ /* 0x000fc600087fe4ff */
[----:B------:R-:W-:Y:S01]  /*0ab0*/  FFMA R18, R18, R8, R13 ;  /* 0x0000000812127223 */ /* 0x000fe2000000000d */
[----:B------:R-:W-:Y:S01]  /*0ac0*/  IADD3.X R13, R27, UR7, RZ, P1, !PT ;  /* 0x000000071b0d7c10 */ /* 0x000fe20008ffe4ff */
[----:B------:R0:W2:Y:S01]  /*0ad0*/  LDG.E.EL R6, desc[UR4][R14.64] ;  /* 0x000000040e067981 */ /* 0x0000a2000c2e1900 */
[----:B------:R-:W-:-:S03]  /*0ae0*/  IADD3 R22, P0, R25, UR6, RZ ;  /* 0x0000000619167c10 */ /* 0x000fc6000ff1e0ff */
[----:B------:R1:W3:Y:S01]  /*0af0*/  LDG.E.EL R8, desc[UR4][R12.64] ;  /* 0x000000040c087981 */ /* 0x0002e2000c2e1900 */
[----:B------:R-:W-:Y:S02]  /*0b00*/  IADD3.X R23, R28, UR7, RZ, P0, !PT ;  /* 0x000000071c177c10 */ /* 0x000fe400087fe4ff */
[----:B0-----:R-:W-:Y:S01]  /*0b10*/  IADD3 R14, P1, R25, UR10, RZ ;  /* 0x0000000a190e7c10 */ /* 0x001fe2000ff3e0ff */
[----:B------:R-:W-:Y:S01]  /*0b20*/  FADD R17, -R4, R17 ;  /* 0x0000001104117221 */ /* 0x000fe20000000100 */
[----:B------:R-:W-:Y:S01]  /*0b30*/  FADD R30, -R5, R29 ;  /* 0x0000001d051e7221 */ /* 0x000fe20000000100 */
[----:B------:R-:W3:Y:S01]  /*0b40*/  LDG.E.EL R22, desc[UR4][R22.64] ;  /* 0x0000000416167981 */ /* 0x000ee2000c2e1900 */
[----:B-1----:R-:W-:-:S04]  /*0b50*/  IADD3 R12, P0, R25, UR8, RZ ;  /* 0x00000008190c7c10 */ /* 0x002fc8000ff1e0ff */
[----:B------:R-:W-:Y:S02]  /*0b60*/  IADD3.X R13, R28, UR9, RZ, P0, !PT ;  /* 0x000000091c0d7c10 */ /* 0x000fe400087fe4ff */
[----:B------:R-:W-:-:S03]  /*0b70*/  IADD3.X R15, R28, UR11, RZ, P1, !PT ;  /* 0x0000000b1c0f7c10 */ /* 0x000fc60008ffe4ff */
[----:B------:R0:W5:Y:S01]  /*0b80*/  LDG.E.EL R20, desc[UR4][R12.64] ;  /* 0x000000040c147981 */ /* 0x000162000c2e1900 */
[----:B------:R-:W-:-:S03]  /*0b90*/  FADD R25, -R16, R18 ;  /* 0x0000001210197221 */ /* 0x000fc60000000100 */
[----:B------:R1:W5:Y:S01]  /*0ba0*/  LDG.E.EL R28, desc[UR4][R14.64] ;  /* 0x000000040e1c7981 */ /* 0x000362000c2e1900 */
[----:B0-----:R-:W-:-:S04]  /*0bb0*/  IADD3 R12, P1, R11, UR10, RZ ;  /* 0x0000000a0b0c7c10 */ /* 0x001fc8000ff3e0ff */
[----:B------:R-:W-:Y:S02]  /*0bc0*/  IADD3.X R13, R27, UR11, RZ, P1, !PT ;  /* 0x0000000b1b0d7c10 */ /* 0x000fe40008ffe4ff */
[----:B-1----:R-:W-:Y:S01]  /*0bd0*/  IADD3 R14, P0, R11, UR8, RZ ;  /* 0x000000080b0e7c10 */ /* 0x002fe2000ff1e0ff */
[C---:B------:R-:W-:Y:S01]  /*0be0*/  FFMA R18, R9.reuse, R17, R4 ;  /* 0x0000001109127223 */ /* 0x040fe20000000004 */
[C---:B------:R-:W-:Y:S01]  /*0bf0*/  FFMA R25, R9.reuse, R25, R16 ;  /* 0x0000001909197223 */ /* 0x040fe20000000010 */
[----:B------:R0:W5:Y:S01]  /*0c00*/  LDG.E.EL R23, desc[UR4][R12.64] ;  /* 0x000000040c177981 */ /* 0x000162000c2e1900 */
[----:B------:R-:W-:Y:S01]  /*0c10*/  IADD3.X R15, R27, UR9, RZ, P0, !PT ;  /* 0x000000091b0f7c10 */ /* 0x000fe200087fe4ff */
[----:B------:R-:W-:Y:S01]  /*0c20*/  FFMA R27, R9, R30, R5 ;  /* 0x0000001e091b7223 */ /* 0x000fe20000000005 */
[----:B------:R-:W1:Y:S03]  /*0c30*/  LDC.64 R16, c[0x0][0x270] ;  /* 0x00009c00ff107b82 */ /* 0x000e660000000a00 */
[----:B------:R0:W5:Y:S05]  /*0c40*/  LDG.E.EL R11, desc[UR4][R14.64] ;  /* 0x000000040e0b7981 */ /* 0x00016a000c2e1900 */
[----:B0-----:R-:W0:Y:S08]  /*0c50*/  LDC.64 R12, c[0x0][0x268] ;  /* 0x00009a00ff0c7b82 */ /* 0x001e300000000a00 */
[----:B------:R-:W0:Y:S01]  /*0c60*/  LDC.64 R4, c[0x0][0x278] ;  /* 0x00009e00ff047b82 */ /* 0x000e220000000a00 */
[----:B------:R-:W-:-:S05]  /*0c70*/  SHF.R.S32.HI R15, RZ, 0xa, R3 ;  /* 0x0000000aff0f7819 */ /* 0x000fca0000011403 */
[----:B-1----:R-:W-:-:S06]  /*0c80*/  IMAD.WIDE R16, R15, 0x4, R16 ;  /* 0x000000040f107825 */ /* 0x002fcc00078e0210 */
[----:B------:R-:W5:Y:S01]  /*0c90*/  LDG.E.EL R16, desc[UR4][R16.64] ;  /* 0x0000000410107981 */ /* 0x000f62000c2e1900 */
[----:B0-----:R-:W-:-:S05]  /*0ca0*/  IMAD.WIDE R12, R15, 0x4, R12 ;  /* 0x000000040f0c7825 */ /* 0x001fca00078e020c */
[----:B------:R0:W5:Y:S01]  /*0cb0*/  LDG.E.EL R3, desc[UR4][R12.64] ;  /* 0x000000040c037981 */ /* 0x000162000c2e1900 */
[----:B------:R-:W-:Y:S02]  /*0cc0*/  IMAD.WIDE R14, R2, 0x4, R4 ;  /* 0x00000004020e7825 */ /* 0x000fe400078e0204 */
[----:B------:R-:W1:Y:S04]  /*0cd0*/  LDC.64 R4, c[0x0][0x260] ;  /* 0x00009800ff047b82 */ /* 0x000e680000000a00 */
[----:B------:R2:W5:Y:S04]  /*0ce0*/  LDG.E.EL R14, desc[UR4][R14.64] ;  /* 0x000000040e0e7981 */ /* 0x000568000c2e1900 */
[----:B0-----:R-:W0:Y:S01]  /*0cf0*/  LDC.64 R12, c[0x0][0x280] ;  /* 0x0000a000ff0c7b82 */ /* 0x001e220000000a00 */
[----:B-1----:R-:W-:-:S06]  /*0d00*/  IMAD.WIDE R4, R0, 0x4, R4 ;  /* 0x0000000400047825 */ /* 0x002fcc00078e0204 */
[----:B------:R-:W5:Y:S01]  /*0d10*/  LDG.E.64 R4, desc[UR4][R4.64] ;  /* 0x0000000404047981 */ /* 0x000f62000c1e1b00 */
[----:B0-----:R-:W-:-:S05]  /*0d20*/  IMAD.WIDE R12, R2, 0x4, R12 ;  /* 0x00000004020c7825 */ /* 0x001fca00078e020c */
[----:B------:R0:W5:Y:S01]  /*0d30*/  LDG.E.EL R29, desc[UR4][R12.64] ;  /* 0x000000040c1d7981 */ /* 0x000162000c2e1900 */
[----:B----4-:R-:W-:-:S04]  /*0d40*/  FADD R2, -R10, R7 ;  /* 0x000000070a027221 */ /* 0x010fc80000000100 */
[----:B------:R-:W-:Y:S01]  /*0d50*/  FFMA R10, R19, R2, R10 ;  /* 0x00000002130a7223 */ /* 0x000fe2000000000a */
[----:B------:R-:W-:-:S04]  /*0d60*/  FADD R21, -R24, R21 ;  /* 0x0000001518157221 */ /* 0x000fc80000000100 */
[----:B------:R-:W-:Y:S01]  /*0d70*/  FFMA R24, R19, R21, R24 ;  /* 0x0000001513187223 */ /* 0x000fe20000000018 */
[----:B------:R-:W-:-:S04]  /*0d80*/  FADD R18, R18, R27 ;  /* 0x0000001b12127221 */ /* 0x000fc80000000000 */
[----:B------:R-:W-:Y:S01]  /*0d90*/  FADD R18, R25, R18 ;  /* 0x0000001219127221 */ /* 0x000fe20000000000 */
[----:B--2---:R-:W-:Y:S01]  /*0da0*/  FADD R15, -R26, R6 ;  /* 0x000000061a0f7221 */ /* 0x004fe20000000100 */
[----:B---3--:R-:W-:-:S04]  /*0db0*/  FADD R7, -R22, R8 ;  /* 0x0000000816077221 */ /* 0x008fc80000000100 */
[----:B------:R-:W-:-:S04]  /*0dc0*/  FFMA R7, R19, R7, R22 ;  /* 0x0000000713077223 */ /* 0x000fc80000000016 */
[----:B------:R-:W-:Y:S02]  /*0dd0*/  FADD R2, -R10, R7 ;  /* 0x000000070a027221 */ /* 0x000fe40000000100 */
[----:B------:R-:W1:Y:S01]  /*0de0*/  LDC.64 R6, c[0x0][0x210] ;  /* 0x00008400ff067b82 */ /* 0x000e620000000a00 */
[----:B------:R-:W-:Y:S01]  /*0df0*/  FFMA R26, R19, R15, R26 ;  /* 0x0000000f131a7223 */ /* 0x000fe2000000001a */
[----:B------:R-:W-:Y:S01]  /*0e00*/  FFMA R10, R9, R2, R10 ;  /* 0x00000002090a7223 */ /* 0x000fe2000000000a */
[----:B-----5:R-:W-:Y:S01]  /*0e10*/  FADD R23, -R28, R23 ;  /* 0x000000171c177221 */ /* 0x020fe20000000100 */
[----:B------:R-:W-:-:S04]  /*0e20*/  FADD R11, -R20, R11 ;  /* 0x0000000b140b7221 */ /* 0x000fc80000000100 */
[C---:B------:R-:W-:Y:S01]  /*0e30*/  FFMA R11, R19.reuse, R11, R20 ;  /* 0x0000000b130b7223 */ /* 0x040fe20000000014 */
[----:B------:R-:W-:-:S03]  /*0e40*/  FFMA R23, R19, R23, R28 ;  /* 0x0000001713177223 */ /* 0x000fc6000000001c */
[----:B------:R-:W-:Y:S01]  /*0e50*/  FADD R11, -R24, R11 ;  /* 0x0000000b180b7221 */ /* 0x000fe20000000100 */
[----:B------:R-:W-:-:S03]  /*0e60*/  FADD R23, -R26, R23 ;  /* 0x000000171a177221 */ /* 0x000fc60000000100 */
[C---:B------:R-:W-:Y:S01]  /*0e70*/  FFMA R11, R9.reuse, R11, R24 ;  /* 0x0000000b090b7223 */ /* 0x040fe20000000018 */
[----:B------:R-:W-:-:S03]  /*0e80*/  FFMA R23, R9, R23, R26 ;  /* 0x0000001709177223 */ /* 0x000fc6000000001a */
[----:B------:R-:W-:-:S04]  /*0e90*/  FADD R10, R10, R11 ;  /* 0x0000000b0a0a7221 */ /* 0x000fc80000000000 */
[----:B------:R-:W-:Y:S01]  /*0ea0*/  FADD R10, R23, R10 ;  /* 0x0000000a170a7221 */ /* 0x000fe20000000000 */
[----:B-1----:R-:W-:-:S04]  /*0eb0*/  IMAD.WIDE R6, R0, 0x4, R6 ;  /* 0x0000000400067825 */ /* 0x002fc800078e0206 */
[--C-:B0-----:R-:W-:Y:S01]  /*0ec0*/  FADD R13, R4, -R3.reuse ;  /* 0x80000003040d7221 */ /* 0x101fe20000000000 */
[----:B------:R-:W-:-:S03]  /*0ed0*/  FADD R5, R5, -R3 ;  /* 0x8000000305057221 */ /* 0x000fc60000000000 */
[C---:B------:R-:W-:Y:S01]  /*0ee0*/  FMUL R13, R16.reuse, R13 ;  /* 0x0000000d100d7220 */ /* 0x040fe20000400000 */
[----:B------:R-:W-:-:S03]  /*0ef0*/  FMUL R16, R16, R5 ;  /* 0x0000000510107220 */ /* 0x000fc60000400000 */
[C-C-:B------:R-:W-:Y:S01]  /*0f00*/  FFMA R13, R14.reuse, R13, R29.reuse ;  /* 0x0000000d0e0d7223 */ /* 0x140fe2000000001d */
[----:B------:R-:W-:-:S04]  /*0f10*/  FFMA R16, R14, R16, R29 ;  /* 0x000000100e107223 */ /* 0x000fc8000000001d */
[C---:B------:R-:W-:Y:S02]  /*0f20*/  FSETP.GEU.AND P0, PT, R13.reuse, RZ, PT ;  /* 0x000000ff0d00720b */ /* 0x040fe40003f0e000 */
[C---:B------:R-:W-:Y:S02]  /*0f30*/  FSETP.GEU.AND P1, PT, R16.reuse, RZ, PT ;  /* 0x000000ff1000720b */ /* 0x040fe40003f2e000 */
[----:B------:R-:W-:Y:S02]  /*0f40*/  FSEL R13, R13, RZ, P0 ;  /* 0x000000ff0d0d7208 */ /* 0x000fe40000000000 */
[----:B------:R-:W-:-:S03]  /*0f50*/  FSEL R3, R16, RZ, P1 ;  /* 0x000000ff10037208 */ /* 0x000fc60000800000 */
[----:B------:R-:W-:Y:S02]  /*0f60*/  FADD R2, R18, R13 ;  /* 0x0000000d12027221 */ /* 0x000fe40000000000 */
[----:B------:R-:W-:-:S05]  /*0f70*/  FADD R3, R10, R3 ;  /* 0x000000030a037221 */ /* 0x000fca0000000000 */
[----:B------:R-:W-:Y:S01]  /*0f80*/  STG.E.64 desc[UR4][R6.64], R2 ;  /* 0x0000000206007986 */ /* 0x000fe2000c101b04 */
[----:B------:R-:W-:Y:S05]  /*0f90*/  EXIT ;  /* 0x000000000000794d */ /* 0x000fea0003800000 */
.L_x_0:
[----:B------:R-:W-:-:S00]  /*0fa0*/  BRA `(.L_x_0) ;  /* 0xfffffffc00fc7947 */ /* 0x000fc0000383ffff */
[----:B------:R-:W-:-:S00]  /*0fb0*/  NOP ;  /* 0x0000000000007918 */ /* 0x000fc00000000000 */
        /* <DEDUP_REMOVED lines=12> */
.L_x_1:


//--------------------- .nv.constant0.triton_poi_fused__unsafe_index_add_mul_native_group_norm_relu_sub_38 --------------------------
	.section	.nv.constant0.triton_poi_fused__unsafe_index_add_mul_native_group_norm_relu_sub_38,"a",@progbits
	.sectionflags	@""
	.align	4
.nv.constant0.triton_poi_fused__unsafe_index_add_mul_native_group_norm_relu_sub_38:
	.zero		652
